	.headerflags	@"EF_CUDA_TEXMODE_UNIFIED EF_CUDA_64BIT_ADDRESS EF_CUDA_ACCELERATORS EF_CUDA_SM90 EF_CUDA_VIRTUAL_SM(EF_CUDA_SM90)"
	.elftype	@"ET_EXEC"


//--------------------- .nv.info                  --------------------------
	.section	.nv.info,"",@"SHT_CUDA_INFO"
	.align	4


	//----- nvinfo : EIATTR_REGCOUNT
	.align		4
        /*0000*/ 	.byte	0x04, 0x2f
        /*0002*/ 	.short	(.L_1 - .L_0)
	.align		4
.L_0:
        /*0004*/ 	.word	index@(triton_per_fused_mean_mul_sigmoid_37)
        /*0008*/ 	.word	0x00000017


	//----- nvinfo : EIATTR_MIN_STACK_SIZE
	.align		4
.L_1:
        /*000c*/ 	.byte	0x04, 0x12
        /*000e*/ 	.short	(.L_3 - .L_2)
	.align		4
.L_2:
        /*0010*/ 	.word	index@(triton_per_fused_mean_mul_sigmoid_37)
        /*0014*/ 	.word	0x00000000


	//----- nvinfo : EIATTR_FRAME_SIZE
	.align		4
.L_3:
        /*0018*/ 	.byte	0x04, 0x11
        /*001a*/ 	.short	(.L_5 - .L_4)
	.align		4
.L_4:
        /*001c*/ 	.word	index@(triton_per_fused_mean_mul_sigmoid_37)
        /*0020*/ 	.word	0x00000000


	//----- nvinfo : EIATTR_MIN_STACK_SIZE
	.align		4
.L_5:
        /*0024*/ 	.byte	0x04, 0x12
        /*0026*/ 	.short	(.L_7 - .L_6)
	.align		4
.L_6:
        /*0028*/ 	.word	index@(triton_per_fused_mean_mul_sigmoid_37)
        /*002c*/ 	.word	0x00000000
.L_7:


//--------------------- .nv.info.triton_per_fused_mean_mul_sigmoid_37 --------------------------
	.section	.nv.info.triton_per_fused_mean_mul_sigmoid_37,"",@"SHT_CUDA_INFO"
	.sectionflags	@""
	.align	4


	//----- nvinfo : EIATTR_CUDA_API_VERSION
	.align		4
        /*0000*/ 	.byte	0x04, 0x37
        /*0002*/ 	.short	(.L_9 - .L_8)
.L_8:
        /*0004*/ 	.word	0x0000007c


	//----- nvinfo : EIATTR_KPARAM_INFO
	.align		4
.L_9:
        /*0008*/ 	.byte	0x04, 0x17
        /*000a*/ 	.short	(.L_11 - .L_10)
.L_10:
        /*000c*/ 	.word	0x00000000
        /*0010*/ 	.short	0x0003
        /*0012*/ 	.short	0x0014
        /*0014*/ 	.byte	0x00, 0xf0, 0x11, 0x00


	//----- nvinfo : EIATTR_KPARAM_INFO
	.align		4
.L_11:
        /*0018*/ 	.byte	0x04, 0x17
        /*001a*/ 	.short	(.L_13 - .L_12)
.L_12:
        /*001c*/ 	.word	0x00000000
        /*0020*/ 	.short	0x0002
        /*0022*/ 	.short	0x0010
        /*0024*/ 	.byte	0x00, 0xf0, 0x11, 0x00


	//----- nvinfo : EIATTR_KPARAM_INFO
	.align		4
.L_13:
        /*0028*/ 	.byte	0x04, 0x17
        /*002a*/ 	.short	(.L_15 - .L_14)
.L_14:
        /*002c*/ 	.word	0x00000000
        /*0030*/ 	.short	0x0001
        /*0032*/ 	.short	0x0008
        /*0034*/ 	.byte	0x00, 0xf4, 0x21, 0x00


	//----- nvinfo : EIATTR_KPARAM_INFO
	.align		4
.L_15:
        /*0038*/ 	.byte	0x04, 0x17
        /*003a*/ 	.short	(.L_17 - .L_16)
.L_16:
        /*003c*/ 	.word	0x00000000
        /*0040*/ 	.short	0x0000
        /*0042*/ 	.short	0x0000
        /*0044*/ 	.byte	0x00, 0xf4, 0x21, 0x00


	//----- nvinfo : EIATTR_SPARSE_MMA_MASK
	.align		4
.L_17:
        /*0048*/ 	.byte	0x03, 0x50
        /*004a*/ 	.short	0x0000


	//----- nvinfo : EIATTR_MAXREG_COUNT
	.align		4
        /*004c*/ 	.byte	0x03, 0x1b
        /*004e*/ 	.short	0x00ff


	//----- nvinfo : EIATTR_COOP_GROUP_MASK_REGIDS
	.align		4
        /*0050*/ 	.byte	0x04, 0x29
        /*0052*/ 	.short	(.L_19 - .L_18)


	//   ....[0]....
.L_18:
        /*0054*/ 	.word	0xffffffff


	//   ....[1]....
        /*0058*/ 	.word	0xffffffff


	//   ....[2]....
        /*005c*/ 	.word	0xffffffff


	//   ....[3]....
        /*0060*/ 	.word	0xffffffff


	//   ....[4]....
        /*0064*/ 	.word	0xffffffff


	//   ....[5]....
        /*0068*/ 	.word	0xffffffff


	//   ....[6]....
        /*006c*/ 	.word	0xffffffff


	//   ....[7]....
        /*0070*/ 	.word	0xffffffff


	//   ....[8]....
        /*0074*/ 	.word	0xffffffff


	//   ....[9]....
        /*0078*/ 	.word	0xffffffff


	//----- nvinfo : EIATTR_COOP_GROUP_INSTR_OFFSETS
	.align		4
.L_19:
        /*007c*/ 	.byte	0x04, 0x28
        /*007e*/ 	.short	(.L_21 - .L_20)


	//   ....[0]....
.L_20:
        /*0080*/ 	.word	0x000004f0


	//   ....[1]....
        /*0084*/ 	.word	0x00000530


	//   ....[2]....
        /*0088*/ 	.word	0x00000570


	//   ....[3]....
        /*008c*/ 	.word	0x000005a0


	//   ....[4]....
        /*0090*/ 	.word	0x000005e0


	//   ....[5]....
        /*0094*/ 	.word	0x00000600


	//   ....[6]....
        /*0098*/ 	.word	0x00000630


	//   ....[7]....
        /*009c*/ 	.word	0x00000660


	//   ....[8]....
        /*00a0*/ 	.word	0x00000770


	//   ....[9]....
        /*00a4*/ 	.word	0x000007b0


	//----- nvinfo : EIATTR_EXIT_INSTR_OFFSETS
	.align		4
.L_21:
        /*00a8*/ 	.byte	0x04, 0x1c
        /*00aa*/ 	.short	(.L_23 - .L_22)


	//   ....[0]....
.L_22:
        /*00ac*/ 	.word	0x000008d0


	//   ....[1]....
        /*00b0*/ 	.word	0x00000900


	//----- nvinfo : EIATTR_REQNTID
	.align		4
.L_23:
        /*00b4*/ 	.byte	0x04, 0x10
        /*00b6*/ 	.short	(.L_25 - .L_24)
.L_24:
        /*00b8*/ 	.word	0x00000080
        /*00bc*/ 	.word	0x00000001
        /*00c0*/ 	.word	0x00000001


	//----- nvinfo : EIATTR_CBANK_PARAM_SIZE
	.align		4
.L_25:
        /*00c4*/ 	.byte	0x03, 0x19
        /*00c6*/ 	.short	0x0018


	//----- nvinfo : EIATTR_PARAM_CBANK
	.align		4
        /*00c8*/ 	.byte	0x04, 0x0a
        /*00ca*/ 	.short	(.L_27 - .L_26)
	.align		4
.L_26:
        /*00cc*/ 	.word	index@(.nv.constant0.triton_per_fused_mean_mul_sigmoid_37)
        /*00d0*/ 	.short	0x0210
        /*00d2*/ 	.short	0x0018


	//----- nvinfo : EIATTR_SW_WAR
	.align		4
.L_27:
        /*00d4*/ 	.byte	0x04, 0x36
        /*00d6*/ 	.short	(.L_29 - .L_28)
.L_28:
        /*00d8*/ 	.word	0x00000008
.L_29:


//--------------------- .nv.callgraph             --------------------------
	.section	.nv.callgraph,"",@"SHT_CUDA_CALLGRAPH"
	.align	4
	.sectionentsize	8
	.align		4
        /*0000*/ 	.word	0x00000000
	.align		4
        /*0004*/ 	.word	0xffffffff
	.align		4
        /*0008*/ 	.word	0x00000000
	.align		4
        /*000c*/ 	.word	0xfffffffe
	.align		4
        /*0010*/ 	.word	0x00000000
	.align		4
        /*0014*/ 	.word	0xfffffffd
	.align		4
        /*0018*/ 	.word	0x00000000
	.align		4
        /*001c*/ 	.word	0xfffffffc


//--------------------- .text.triton_per_fused_mean_mul_sigmoid_37 --------------------------
	.section	.text.triton_per_fused_mean_mul_sigmoid_37,"ax",@progbits
	.sectionflags	@"SHF_BARRIERS=1"
	.align	128
        .global         triton_per_fused_mean_mul_sigmoid_37
        .type           triton_per_fused_mean_mul_sigmoid_37,@function
        .size           triton_per_fused_mean_mul_sigmoid_37,(.L_x_1 - triton_per_fused_mean_mul_sigmoid_37)
        .other          triton_per_fused_mean_mul_sigmoid_37,@"STO_CUDA_ENTRY STV_DEFAULT"
triton_per_fused_mean_mul_sigmoid_37:
.text.triton_per_fused_mean_mul_sigmoid_37:
[----:B------:R-:W0:Y:S02]  /*0000*/  LDC R1, c[0x0][0x28] ;  /* 0x00000a00ff017b82 */ /* 0x000e240000000800 */
[----:B------:R-:W1:Y:S01]  /*0010*/  S2R R0, SR_CTAID.X ;  /* 0x0000000000007919 */ /* 0x000e620000002500 */
[----:B------:R-:W2:Y:S01]  /*0020*/  LDC.64 R6, c[0x0][0x218] ;  /* 0x00008600ff067b82 */ /* 0x000ea20000000a00 */
[----:B------:R-:W-:Y:S01]  /*0030*/  ULDC.64 UR6, c[0x0][0x208] ;  /* 0x0000820000067ab9 */ /* 0x000fe20000000a00 */
[----:B------:R-:W3:Y:S01]  /*0040*/  S2R R3, SR_TID.X ;  /* 0x0000000000037919 */ /* 0x000ee20000002100 */
[----:B-1----:R-:W-:Y:S02]  /*0050*/  SHF.L.U32 R0, R0, 0x5, RZ ;  /* 0x0000000500007819 */ /* 0x002fe400000006ff */
[----:B---3--:R-:W-:Y:S02]  /*0060*/  SHF.L.U32 R9, R3, 0x2, RZ ;  /* 0x0000000203097819 */ /* 0x008fe400000006ff */
[----:B------:R-:W-:Y:S02]  /*0070*/  SHF.R.U32.HI R10, RZ, 0x3, R3 ;  /* 0x00000003ff0a7819 */ /* 0x000fe40000011603 */
[----:B------:R-:W-:-:S04]  /*0080*/  LOP3.LUT R4, R0, 0x1c, R9, 0xf8, !PT ;  /* 0x0000001c00047812 */ /* 0x000fc800078ef809 */
[C---:B------:R-:W-:Y:S01]  /*0090*/  ISETP.GE.AND P0, PT, R4.reuse, 0x1500, PT ;  /* 0x000015000400780c */ /* 0x040fe20003f06270 */
[----:B------:R-:W-:-:S05]  /*00a0*/  IMAD.HI R5, R4, 0x30c30c31, RZ ;  /* 0x30c30c3104057827 */ /* 0x000fca00078e02ff */
[----:B------:R-:W-:-:S04]  /*00b0*/  SHF.R.U32.HI R8, RZ, 0x1f, R5 ;  /* 0x0000001fff087819 */ /* 0x000fc80000011605 */
[----:B------:R-:W-:Y:S02]  /*00c0*/  LEA.HI.SX32 R11, R5, R8, 0x18 ;  /* 0x00000008050b7211 */ /* 0x000fe400078fc2ff */
[----:B------:R-:W-:-:S03]  /*00d0*/  SGXT.U32 R5, R10, 0x4 ;  /* 0x000000040a05781a */ /* 0x000fc60000000000 */
[----:B------:R-:W-:-:S04]  /*00e0*/  IMAD R8, R11, -0x540, R4 ;  /* 0xfffffac00b087824 */ /* 0x000fc800078e0204 */
[----:B------:R-:W-:Y:S01]  /*00f0*/  IMAD R8, R5, 0x540, R8 ;  /* 0x0000054005087824 */ /* 0x000fe200078e0208 */
[----:B------:R-:W-:-:S03]  /*0100*/  CS2R R4, SRZ ;  /* 0x0000000000047805 */ /* 0x000fc6000001ff00 */
[----:B------:R-:W-:-:S04]  /*0110*/  IMAD R11, R11, 0x5400, R8 ;  /* 0x000054000b0b7824 */ /* 0x000fc800078e0208 */
[----:B--2---:R-:W-:Y:S01]  /*0120*/  IMAD.WIDE R10, R11, 0x4, R6 ;  /* 0x000000040b0a7825 */ /* 0x004fe200078e0206 */
[----:B------:R-:W-:-:S06]  /*0130*/  CS2R R6, SRZ ;  /* 0x0000000000067805 */ /* 0x000fcc000001ff00 */
[----:B------:R-:W2:Y:S01]  /*0140*/  @!P0 LDG.E.128 R4, desc[UR6][R10.64] ;  /* 0x000000060a048981 */ /* 0x000ea2000c1e1d00 */
[----:B------:R-:W-:Y:S01]  /*0150*/  HFMA2.MMA R17, -RZ, RZ, 1.625, 0 ;  /* 0x3e800000ff117435 */ /* 0x000fe200000001ff */
[----:B------:R-:W1:Y:S01]  /*0160*/  S2UR UR5, SR_CgaCtaId ;  /* 0x00000000000579c3 */ /* 0x000e620000008800 */
[----:B------:R-:W-:Y:S02]  /*0170*/  UMOV UR4, 0x400 ;  /* 0x0000040000047882 */ /* 0x000fe40000000000 */
[----:B-1----:R-:W-:Y:S01]  /*0180*/  UPRMT UR4, UR5, 0x654, UR4 ;  /* 0x0000065405047896 */ /* 0x002fe20008000004 */
[----:B--2---:R-:W-:Y:S02]  /*0190*/  SEL R4, R4, RZ, !P0 ;  /* 0x000000ff04047207 */ /* 0x004fe40004000000 */
[----:B------:R-:W-:Y:S02]  /*01a0*/  SEL R5, R5, RZ, !P0 ;  /* 0x000000ff05057207 */ /* 0x000fe40004000000 */
[----:B------:R-:W-:Y:S01]  /*01b0*/  SEL R6, R6, RZ, !P0 ;  /* 0x000000ff06067207 */ /* 0x000fe20004000000 */
[----:B------:R-:W-:Y:S01]  /*01c0*/  FADD R8, RZ, -R4 ;  /* 0x80000004ff087221 */ /* 0x000fe20000000000 */
[----:B------:R-:W-:-:S03]  /*01d0*/  SEL R7, R7, RZ, !P0 ;  /* 0x000000ff07077207 */ /* 0x000fc60004000000 */
[----:B------:R-:W-:Y:S01]  /*01e0*/  FMUL R13, R8, 1.4426950216293334961 ;  /* 0x3fb8aa3b080d7820 */ /* 0x000fe20000400000 */
[----:B------:R-:W-:Y:S01]  /*01f0*/  FADD R8, RZ, -R5 ;  /* 0x80000005ff087221 */ /* 0x000fe20000000000 */
[----:B------:R-:W-:-:S03]  /*0200*/  FADD R12, RZ, -R6 ;  /* 0x80000006ff0c7221 */ /* 0x000fc60000000000 */
[----:B------:R-:W-:Y:S01]  /*0210*/  FMUL R14, R8, 1.4426950216293334961 ;  /* 0x3fb8aa3b080e7820 */ /* 0x000fe20000400000 */
[----:B------:R-:W-:Y:S01]  /*0220*/  FADD R8, RZ, -R7 ;  /* 0x80000007ff087221 */ /* 0x000fe20000000000 */
[----:B------:R-:W-:Y:S01]  /*0230*/  FMUL R12, R12, 1.4426950216293334961 ;  /* 0x3fb8aa3b0c0c7820 */ /* 0x000fe20000400000 */
[----:B------:R-:W-:Y:S02]  /*0240*/  FSETP.GEU.AND P1, PT, R13, -126, PT ;  /* 0xc2fc00000d00780b */ /* 0x000fe40003f2e000 */
[----:B------:R-:W-:Y:S01]  /*0250*/  FMUL R15, R8, 1.4426950216293334961 ;  /* 0x3fb8aa3b080f7820 */ /* 0x000fe20000400000 */
[----:B------:R-:W-:Y:S02]  /*0260*/  FSETP.GEU.AND P4, PT, R14, -126, PT ;  /* 0xc2fc00000e00780b */ /* 0x000fe40003f8e000 */
[----:B------:R-:W-:Y:S02]  /*0270*/  FSETP.GEU.AND P2, PT, R12, -126, PT ;  /* 0xc2fc00000c00780b */ /* 0x000fe40003f4e000 */
[----:B------:R-:W-:-:S06]  /*0280*/  FSETP.GEU.AND P3, PT, R15, -126, PT ;  /* 0xc2fc00000f00780b */ /* 0x000fcc0003f6e000 */
[----:B------:R-:W-:-:S03]  /*0290*/  @!P1 FMUL R13, R13, 0.5 ;  /* 0x3f0000000d0d9820 */ /* 0x000fc60000400000 */
[----:B------:R-:W-:Y:S01]  /*02a0*/  @!P4 FMUL R14, R14, 0.5 ;  /* 0x3f0000000e0ec820 */ /* 0x000fe20000400000 */
[----:B------:R-:W1:Y:S01]  /*02b0*/  MUFU.EX2 R8, R13 ;  /* 0x0000000d00087308 */ /* 0x000e620000000800 */
[----:B------:R-:W-:Y:S02]  /*02c0*/  @!P2 FMUL R12, R12, 0.5 ;  /* 0x3f0000000c0ca820 */ /* 0x000fe40000400000 */
[----:B------:R-:W-:-:S05]  /*02d0*/  @!P3 FMUL R15, R15, 0.5 ;  /* 0x3f0000000f0fb820 */ /* 0x000fca0000400000 */
[----:B------:R-:W2:Y:S01]  /*02e0*/  MUFU.EX2 R10, R14 ;  /* 0x0000000e000a7308 */ /* 0x000ea20000000800 */
[----:B-1----:R-:W-:-:S07]  /*02f0*/  @!P1 FMUL R8, R8, R8 ;  /* 0x0000000808089220 */ /* 0x002fce0000400000 */
[----:B------:R-:W1:Y:S01]  /*0300*/  MUFU.EX2 R11, R12 ;  /* 0x0000000c000b7308 */ /* 0x000e620000000800 */
[----:B------:R-:W-:Y:S01]  /*0310*/  FADD R8, R8, 1 ;  /* 0x3f80000008087421 */ /* 0x000fe20000000000 */
[----:B--2---:R-:W-:-:S06]  /*0320*/  @!P4 FMUL R10, R10, R10 ;  /* 0x0000000a0a0ac220 */ /* 0x004fcc0000400000 */
[----:B------:R2:W3:Y:S01]  /*0330*/  MUFU.EX2 R16, R15 ;  /* 0x0000000f00107308 */ /* 0x0004e20000000800 */
[----:B------:R-:W-:Y:S01]  /*0340*/  FSETP.GT.AND P1, PT, R8, 8.50705917302346158658e+37, PT ;  /* 0x7e8000000800780b */ /* 0x000fe20003f24000 */
[----:B------:R-:W-:-:S03]  /*0350*/  FADD R10, R10, 1 ;  /* 0x3f8000000a0a7421 */ /* 0x000fc60000000000 */
[----:B------:R-:W-:Y:S01]  /*0360*/  FSEL R13, R17, 1, P1 ;  /* 0x3f800000110d7808 */ /* 0x000fe20000800000 */
[----:B-1----:R-:W-:Y:S01]  /*0370*/  @!P2 FMUL R11, R11, R11 ;  /* 0x0000000b0b0ba220 */ /* 0x002fe20000400000 */
[----:B------:R-:W-:-:S03]  /*0380*/  FSETP.GT.AND P2, PT, R10, 8.50705917302346158658e+37, PT ;  /* 0x7e8000000a00780b */ /* 0x000fc60003f44000 */
[----:B------:R-:W-:Y:S01]  /*0390*/  FADD R11, R11, 1 ;  /* 0x3f8000000b0b7421 */ /* 0x000fe20000000000 */
[----:B--2---:R-:W-:-:S03]  /*03a0*/  FSEL R15, R17, 1, P2 ;  /* 0x3f800000110f7808 */ /* 0x004fc60001000000 */
[----:B------:R-:W-:Y:S01]  /*03b0*/  @P1 FMUL R8, R8, 0.25 ;  /* 0x3e80000008081820 */ /* 0x000fe20000400000 */
[----:B---3--:R-:W-:Y:S01]  /*03c0*/  @!P3 FMUL R16, R16, R16 ;  /* 0x000000101010b220 */ /* 0x008fe20000400000 */
[----:B------:R-:W-:Y:S02]  /*03d0*/  FSETP.GT.AND P3, PT, R11, 8.50705917302346158658e+37, PT ;  /* 0x7e8000000b00780b */ /* 0x000fe40003f64000 */
[----:B------:R-:W-:Y:S01]  /*03e0*/  ISETP.GE.AND P1, PT, R3, 0x80, PT ;  /* 0x000000800300780c */ /* 0x000fe20003f26270 */
[----:B------:R-:W-:Y:S01]  /*03f0*/  FADD R16, R16, 1 ;  /* 0x3f80000010107421 */ /* 0x000fe20000000000 */
[----:B------:R-:W1:Y:S01]  /*0400*/  MUFU.RCP R8, R8 ;  /* 0x0000000800087308 */ /* 0x000e620000001000 */
[----:B------:R-:W-:Y:S01]  /*0410*/  @P2 FMUL R10, R10, 0.25 ;  /* 0x3e8000000a0a2820 */ /* 0x000fe20000400000 */
[----:B------:R-:W-:Y:S02]  /*0420*/  FSEL R12, R17, 1, P3 ;  /* 0x3f800000110c7808 */ /* 0x000fe40001800000 */
[----:B------:R-:W-:-:S04]  /*0430*/  FSETP.GT.AND P4, PT, R16, 8.50705917302346158658e+37, PT ;  /* 0x7e8000001000780b */ /* 0x000fc80003f84000 */
[----:B------:R-:W2:Y:S01]  /*0440*/  MUFU.RCP R10, R10 ;  /* 0x0000000a000a7308 */ /* 0x000ea20000001000 */
[----:B------:R-:W-:Y:S01]  /*0450*/  @P3 FMUL R11, R11, 0.25 ;  /* 0x3e8000000b0b3820 */ /* 0x000fe20000400000 */
[----:B------:R-:W-:Y:S01]  /*0460*/  FSEL R17, R17, 1, P4 ;  /* 0x3f80000011117808 */ /* 0x000fe20002000000 */
[----:B-1----:R-:W-:-:S05]  /*0470*/  FMUL R13, R8, R13 ;  /* 0x0000000d080d7220 */ /* 0x002fca0000400000 */
[----:B------:R-:W1:Y:S01]  /*0480*/  MUFU.RCP R11, R11 ;  /* 0x0000000b000b7308 */ /* 0x000e620000001000 */
[----:B------:R-:W-:Y:S01]  /*0490*/  @P4 FMUL R16, R16, 0.25 ;  /* 0x3e80000010104820 */ /* 0x000fe20000400000 */
[----:B------:R-:W-:Y:S01]  /*04a0*/  FMUL R13, R4, R13 ;  /* 0x0000000d040d7220 */ /* 0x000fe20000400000 */
[----:B--2---:R-:W-:-:S05]  /*04b0*/  FMUL R10, R10, R15 ;  /* 0x0000000f0a0a7220 */ /* 0x004fca0000400000 */
[----:B------:R-:W2:Y:S01]  /*04c0*/  MUFU.RCP R16, R16 ;  /* 0x0000001000107308 */ /* 0x000ea20000001000 */
[----:B------:R-:W-:Y:S01]  /*04d0*/  FSEL R13, R13, RZ, !P0 ;  /* 0x000000ff0d0d7208 */ /* 0x000fe20004000000 */
[----:B------:R-:W-:-:S04]  /*04e0*/  FMUL R10, R5, R10 ;  /* 0x0000000a050a7220 */ /* 0x000fc80000400000 */
[----:B------:R-:W3:Y:S01]  /*04f0*/  SHFL.BFLY PT, R4, R13, 0x10, 0x1f ;  /* 0x0e001f000d047f89 */ /* 0x000ee200000e0000 */
[----:B-1----:R-:W-:Y:S01]  /*0500*/  FMUL R15, R11, R12 ;  /* 0x0000000c0b0f7220 */ /* 0x002fe20000400000 */
[----:B------:R-:W-:-:S03]  /*0510*/  FSEL R10, R10, RZ, !P0 ;  /* 0x000000ff0a0a7208 */ /* 0x000fc60004000000 */
[----:B------:R-:W-:Y:S02]  /*0520*/  FMUL R15, R6, R15 ;  /* 0x0000000f060f7220 */ /* 0x000fe40000400000 */
[----:B------:R-:W1:Y:S01]  /*0530*/  SHFL.BFLY PT, R5, R10, 0x10, 0x1f ;  /* 0x0e001f000a057f89 */ /* 0x000e6200000e0000 */
[----:B--2---:R-:W-:Y:S02]  /*0540*/  FMUL R8, R16, R17 ;  /* 0x0000001110087220 */ /* 0x004fe40000400000 */
[----:B------:R-:W-:Y:S02]  /*0550*/  FSEL R15, R15, RZ, !P0 ;  /* 0x000000ff0f0f7208 */ /* 0x000fe40004000000 */
[----:B------:R-:W-:-:S03]  /*0560*/  FMUL R8, R7, R8 ;  /* 0x0000000807087220 */ /* 0x000fc60000400000 */
[----:B------:R-:W2:Y:S02]  /*0570*/  SHFL.BFLY PT, R12, R15, 0x10, 0x1f ;  /* 0x0e001f000f0c7f89 */ /* 0x000ea400000e0000 */
[----:B------:R-:W-:Y:S02]  /*0580*/  FSEL R8, R8, RZ, !P0 ;  /* 0x000000ff08087208 */ /* 0x000fe40004000000 */
[----:B------:R-:W-:-:S03]  /*0590*/  LOP3.LUT P0, RZ, R3, 0x18, RZ, 0xc0, !PT ;  /* 0x0000001803ff7812 */ /* 0x000fc6000780c0ff */
[----:B------:R-:W4:Y:S01]  /*05a0*/  SHFL.BFLY PT, R7, R8, 0x10, 0x1f ;  /* 0x0e001f0008077f89 */ /* 0x000f2200000e0000 */
[----:B---3--:R-:W-:Y:S01]  /*05b0*/  FADD R4, R13, R4 ;  /* 0x000000040d047221 */ /* 0x008fe20000000000 */
[----:B-1----:R-:W-:Y:S01]  /*05c0*/  FADD R6, R10, R5 ;  /* 0x000000050a067221 */ /* 0x002fe20000000000 */
[----:B------:R-:W-:-:S03]  /*05d0*/  SHF.R.U32.HI R10, RZ, 0x5, R3 ;  /* 0x00000005ff0a7819 */ /* 0x000fc60000011603 */
[----:B------:R-:W1:Y:S01]  /*05e0*/  SHFL.BFLY PT, R5, R4, 0x8, 0x1f ;  /* 0x0d001f0004057f89 */ /* 0x000e6200000e0000 */
[----:B--2---:R-:W-:-:S05]  /*05f0*/  FADD R12, R15, R12 ;  /* 0x0000000c0f0c7221 */ /* 0x004fca0000000000 */
[----:B------:R-:W2:Y:S01]  /*0600*/  SHFL.BFLY PT, R11, R12, 0x8, 0x1f ;  /* 0x0d001f000c0b7f89 */ /* 0x000ea200000e0000 */
[----:B----4-:R-:W-:Y:S01]  /*0610*/  FADD R14, R8, R7 ;  /* 0x00000007080e7221 */ /* 0x010fe20000000000 */
[----:B------:R-:W-:Y:S02]  /*0620*/  SGXT.U32 R8, R10, 0x2 ;  /* 0x000000020a08781a */ /* 0x000fe40000000000 */
[----:B------:R-:W3:Y:S01]  /*0630*/  SHFL.BFLY PT, R7, R6, 0x8, 0x1f ;  /* 0x0d001f0006077f89 */ /* 0x000ee200000e0000 */
[----:B------:R-:W-:Y:S02]  /*0640*/  LOP3.LUT R10, R9, 0x1c, RZ, 0xc0, !PT ;  /* 0x0000001c090a7812 */ /* 0x000fe400078ec0ff */
[----:B------:R-:W-:Y:S01]  /*0650*/  SHF.L.U32 R15, R8, 0x2, RZ ;  /* 0x00000002080f7819 */ /* 0x000fe200000006ff */
[----:B------:R-:W4:Y:S01]  /*0660*/  SHFL.BFLY PT, R13, R14, 0x8, 0x1f ;  /* 0x0d001f000e0d7f89 */ /* 0x000f2200000e0000 */
[----:B------:R-:W-:Y:S01]  /*0670*/  SHF.L.U32 R16, R10, 0x4, RZ ;  /* 0x000000040a107819 */ /* 0x000fe200000006ff */
[----:B-1----:R-:W-:-:S03]  /*0680*/  FADD R18, R4, R5 ;  /* 0x0000000504127221 */ /* 0x002fc60000000000 */
[----:B------:R-:W-:-:S05]  /*0690*/  LOP3.LUT R15, R16, R15, RZ, 0xfc, !PT ;  /* 0x0000000f100f7212 */ /* 0x000fca00078efcff */
[----:B------:R-:W-:Y:S01]  /*06a0*/  @!P0 STS [R15+UR4], R18 ;  /* 0x000000120f008988 */ /* 0x000fe20008000804 */
[----:B--2---:R-:W-:Y:S01]  /*06b0*/  FADD R20, R12, R11 ;  /* 0x0000000b0c147221 */ /* 0x004fe20000000000 */
[----:B---3--:R-:W-:-:S04]  /*06c0*/  FADD R6, R6, R7 ;  /* 0x0000000706067221 */ /* 0x008fc80000000000 */
[----:B------:R-:W-:Y:S01]  /*06d0*/  @!P0 STS [R15+UR4+0x20], R20 ;  /* 0x000020140f008988 */ /* 0x000fe20008000804 */
[----:B----4-:R-:W-:-:S03]  /*06e0*/  FADD R14, R14, R13 ;  /* 0x0000000d0e0e7221 */ /* 0x010fc60000000000 */
[----:B------:R-:W-:Y:S01]  /*06f0*/  @!P0 STS [R15+UR4+0x10], R6 ;  /* 0x000010060f008988 */ /* 0x000fe20008000804 */
[----:B------:R-:W-:-:S03]  /*0700*/  IADD3 R13, R16, UR4, RZ ;  /* 0x00000004100d7c10 */ /* 0x000fc6000fffe0ff */
[----:B------:R-:W-:Y:S01]  /*0710*/  @!P0 STS [R15+UR4+0x30], R14 ;  /* 0x0000300e0f008988 */ /* 0x000fe20008000804 */
[----:B------:R-:W-:Y:S01]  /*0720*/  BAR.SYNC.DEFER_BLOCKING 0x0 ;  /* 0x0000000000007b1d */ /* 0x000fe20000010000 */
[----:B------:R-:W-:Y:S01]  /*0730*/  LOP3.LUT P0, RZ, R3, 0x3, RZ, 0xc0, !PT ;  /* 0x0000000303ff7812 */ /* 0x000fe2000780c0ff */
[----:B------:R-:W-:-:S03]  /*0740*/  IMAD R13, R10, -0xc, R13 ;  /* 0xfffffff40a0d7824 */ /* 0x000fc600078e020d */
[C---:B------:R-:W-:Y:S01]  /*0750*/  ISETP.LT.AND P0, PT, R3.reuse, 0x80, !P0 ;  /* 0x000000800300780c */ /* 0x040fe20004701270 */
[----:B------:R-:W1:Y:S04]  /*0760*/  @!P1 LDS R2, [R9+UR4] ;  /* 0x0000000409029984 */ /* 0x000e680008000800 */
[----:B-1----:R-:W1:Y:S02]  /*0770*/  SHFL.BFLY PT, R5, R2, 0x2, 0x1f ;  /* 0x0c401f0002057f89 */ /* 0x002e6400000e0000 */
[----:B-1----:R-:W-:Y:S01]  /*0780*/  FADD R11, R2, R5 ;  /* 0x00000005020b7221 */ /* 0x002fe20000000000 */
[----:B------:R-:W-:Y:S02]  /*0790*/  LOP3.LUT R2, R3, 0x1f, RZ, 0xc0, !PT ;  /* 0x0000001f03027812 */ /* 0x000fe400078ec0ff */
[----:B------:R-:W-:-:S02]  /*07a0*/  LOP3.LUT R3, R0, 0x1f, R3, 0xf8, !PT ;  /* 0x0000001f00037812 */ /* 0x000fc400078ef803 */
[----:B------:R-:W1:Y:S01]  /*07b0*/  SHFL.BFLY PT, R4, R11, 0x1, 0x1f ;  /* 0x0c201f000b047f89 */ /* 0x000e6200000e0000 */
[----:B------:R-:W-:Y:S01]  /*07c0*/  LEA R14, R2, UR4, 0x2 ;  /* 0x00000004020e7c11 */ /* 0x000fe2000f8e10ff */
[----:B-1----:R-:W-:Y:S02]  /*07d0*/  FADD R12, R11, R4 ;  /* 0x000000040b0c7221 */ /* 0x002fe40000000000 */
[----:B------:R-:W1:Y:S03]  /*07e0*/  LDC.64 R10, c[0x0][0x210] ;  /* 0x00008400ff0a7b82 */ /* 0x000e660000000a00 */
[----:B------:R-:W-:Y:S05]  /*07f0*/  @P0 STS [R9+UR4], R12 ;  /* 0x0000000c09000988 */ /* 0x000fea0008000804 */
[----:B------:R-:W-:Y:S01]  /*0800*/  BAR.SYNC.DEFER_BLOCKING 0x0 ;  /* 0x0000000000007b1d */ /* 0x000fe20000010000 */
[----:B------:R-:W-:-:S04]  /*0810*/  ISETP.GE.AND P0, PT, R3, 0x1500, PT ;  /* 0x000015000300780c */ /* 0x000fc80003f06270 */
[----:B------:R-:W-:Y:S01]  /*0820*/  ISETP.EQ.AND P0, PT, R8, RZ, !P0 ;  /* 0x000000ff0800720c */ /* 0x000fe20004702270 */
[----:B-1----:R-:W-:Y:S01]  /*0830*/  IMAD.WIDE R2, R3, 0x4, R10 ;  /* 0x0000000403027825 */ /* 0x002fe200078e020a */
[----:B------:R-:W-:Y:S04]  /*0840*/  LDS R4, [R16+UR4] ;  /* 0x0000000410047984 */ /* 0x000fe80008000800 */
[----:B------:R-:W-:Y:S04]  /*0850*/  LDS R5, [R16+UR4+0x10] ;  /* 0x0000100410057984 */ /* 0x000fe80008000800 */
[----:B------:R-:W-:Y:S04]  /*0860*/  LDS R6, [R16+UR4+0x20] ;  /* 0x0000200410067984 */ /* 0x000fe80008000800 */
[----:B------:R-:W1:Y:S01]  /*0870*/  LDS R7, [R16+UR4+0x30] ;  /* 0x0000300410077984 */ /* 0x000e620008000800 */
[----:B------:R-:W-:Y:S06]  /*0880*/  BAR.SYNC.DEFER_BLOCKING 0x0 ;  /* 0x0000000000007b1d */ /* 0x000fec0000010000 */
[----:B-1----:R1:W-:Y:S02]  /*0890*/  STS.128 [R13], R4 ;  /* 0x000000040d007388 */ /* 0x0023e40000000c00 */
[----:B------:R-:W-:Y:S06]  /*08a0*/  BAR.SYNC.DEFER_BLOCKING 0x0 ;  /* 0x0000000000007b1d */ /* 0x000fec0000010000 */
[----:B------:R-:W2:Y:S02]  /*08b0*/  LDS R14, [R14] ;  /* 0x000000000e0e7984 */ /* 0x000ea40000000800 */
[----:B------:R-:W-:Y:S06]  /*08c0*/  BAR.SYNC.DEFER_BLOCKING 0x0 ;  /* 0x0000000000007b1d */ /* 0x000fec0000010000 */
[----:B-1----:R-:W-:Y:S05]  /*08d0*/  @!P0 EXIT ;  /* 0x000000000000894d */ /* 0x002fea0003800000 */
[----:B--2---:R-:W-:-:S05]  /*08e0*/  FMUL R5, R14, 0.0625 ;  /* 0x3d8000000e057820 */ /* 0x004fca0000400000 */
[----:B------:R-:W-:Y:S01]  /*08f0*/  STG.E desc[UR6][R2.64], R5 ;  /* 0x0000000502007986 */ /* 0x000fe2000c101906 */
[----:B------:R-:W-:Y:S05]  /*0900*/  EXIT ;  /* 0x000000000000794d */ /* 0x000fea0003800000 */
.L_x_0:
[----:B------:R-:W-:-:S00]  /*0910*/  BRA `(.L_x_0) ;  /* 0xfffffffc00fc7947 */ /* 0x000fc0000383ffff */
[----:B------:R-:W-:-:S00]  /*0920*/  NOP ;  /* 0x0000000000007918 */ /* 0x000fc00000000000 */
        /* <DEDUP_REMOVED lines=13> */
.L_x_1:


//--------------------- .nv.shared.triton_per_fused_mean_mul_sigmoid_37 --------------------------
	.section	.nv.shared.triton_per_fused_mean_mul_sigmoid_37,"aw",@nobits
	.sectionflags	@""
	.align	16
	.zero		1024


//--------------------- .nv.constant0.triton_per_fused_mean_mul_sigmoid_37 --------------------------
	.section	.nv.constant0.triton_per_fused_mean_mul_sigmoid_37,"a",@progbits
	.sectionflags	@""
	.align	4
.nv.constant0.triton_per_fused_mean_mul_sigmoid_37:
	.zero		552
